	.headerflags	@"EF_CUDA_TEXMODE_UNIFIED EF_CUDA_64BIT_ADDRESS EF_CUDA_ACCELERATORS EF_CUDA_SM90 EF_CUDA_VIRTUAL_SM(EF_CUDA_SM90)"
	.elftype	@"ET_EXEC"


//--------------------- .nv.info                  --------------------------
	.section	.nv.info,"",@"SHT_CUDA_INFO"
	.align	4


	//----- nvinfo : EIATTR_REGCOUNT
	.align		4
        /*0000*/ 	.byte	0x04, 0x2f
        /*0002*/ 	.short	(.L_3 - .L_2)
	.align		4
.L_2:
        /*0004*/ 	.word	index@(triton_poi_fused__native_batch_norm_legit_no_training_relu_20)
        /*0008*/ 	.word	0x00000020


	//----- nvinfo : EIATTR_MIN_STACK_SIZE
	.align		4
.L_3:
        /*000c*/ 	.byte	0x04, 0x12
        /*000e*/ 	.short	(.L_5 - .L_4)
	.align		4
.L_4:
        /*0010*/ 	.word	index@(triton_poi_fused__native_batch_norm_legit_no_training_relu_20)
        /*0014*/ 	.word	0x00000000


	//----- nvinfo : EIATTR_FRAME_SIZE
	.align		4
.L_5:
        /*0018*/ 	.byte	0x04, 0x11
        /*001a*/ 	.short	(.L_7 - .L_6)
	.align		4
.L_6:
        /*001c*/ 	.word	index@(triton_poi_fused__native_batch_norm_legit_no_training_relu_20)
        /*0020*/ 	.word	0x00000000


	//----- nvinfo : EIATTR_MIN_STACK_SIZE
	.align		4
.L_7:
        /*0024*/ 	.byte	0x04, 0x12
        /*0026*/ 	.short	(.L_9 - .L_8)
	.align		4
.L_8:
        /*0028*/ 	.word	index@(triton_poi_fused__native_batch_norm_legit_no_training_relu_20)
        /*002c*/ 	.word	0x00000000
.L_9:


//--------------------- .nv.info.triton_poi_fused__native_batch_norm_legit_no_training_relu_20 --------------------------
	.section	.nv.info.triton_poi_fused__native_batch_norm_legit_no_training_relu_20,"",@"SHT_CUDA_INFO"
	.sectionflags	@""
	.align	4


	//----- nvinfo : EIATTR_CUDA_API_VERSION
	.align		4
        /*0000*/ 	.byte	0x04, 0x37
        /*0002*/ 	.short	(.L_11 - .L_10)
.L_10:
        /*0004*/ 	.word	0x0000007c


	//----- nvinfo : EIATTR_KPARAM_INFO
	.align		4
.L_11:
        /*0008*/ 	.byte	0x04, 0x17
        /*000a*/ 	.short	(.L_13 - .L_12)
.L_12:
        /*000c*/ 	.word	0x00000000
        /*0010*/ 	.short	0x0006
        /*0012*/ 	.short	0x0030
        /*0014*/ 	.byte	0x00, 0xf0, 0x11, 0x00


	//----- nvinfo : EIATTR_KPARAM_INFO
	.align		4
.L_13:
        /*0018*/ 	.byte	0x04, 0x17
        /*001a*/ 	.short	(.L_15 - .L_14)
.L_14:
        /*001c*/ 	.word	0x00000000
        /*0020*/ 	.short	0x0005
        /*0022*/ 	.short	0x0028
        /*0024*/ 	.byte	0x00, 0xf4, 0x21, 0x00


	//----- nvinfo : EIATTR_KPARAM_INFO
	.align		4
.L_15:
        /*0028*/ 	.byte	0x04, 0x17
        /*002a*/ 	.short	(.L_17 - .L_16)
.L_16:
        /*002c*/ 	.word	0x00000000
        /*0030*/ 	.short	0x0004
        /*0032*/ 	.short	0x0020
        /*0034*/ 	.byte	0x00, 0xf4, 0x21, 0x00


	//----- nvinfo : EIATTR_KPARAM_INFO
	.align		4
.L_17:
        /*0038*/ 	.byte	0x04, 0x17
        /*003a*/ 	.short	(.L_19 - .L_18)
.L_18:
        /*003c*/ 	.word	0x00000000
        /*0040*/ 	.short	0x0003
        /*0042*/ 	.short	0x0018
        /*0044*/ 	.byte	0x00, 0xf4, 0x21, 0x00


	//----- nvinfo : EIATTR_KPARAM_INFO
	.align		4
.L_19:
        /*0048*/ 	.byte	0x04, 0x17
        /*004a*/ 	.short	(.L_21 - .L_20)
.L_20:
        /*004c*/ 	.word	0x00000000
        /*0050*/ 	.short	0x0002
        /*0052*/ 	.short	0x0010
        /*0054*/ 	.byte	0x00, 0xf4, 0x21, 0x00


	//----- nvinfo : EIATTR_KPARAM_INFO
	.align		4
.L_21:
        /*0058*/ 	.byte	0x04, 0x17
        /*005a*/ 	.short	(.L_23 - .L_22)
.L_22:
        /*005c*/ 	.word	0x00000000
        /*0060*/ 	.short	0x0001
        /*0062*/ 	.short	0x0008
        /*0064*/ 	.byte	0x00, 0xf4, 0x21, 0x00


	//----- nvinfo : EIATTR_KPARAM_INFO
	.align		4
.L_23:
        /*0068*/ 	.byte	0x04, 0x17
        /*006a*/ 	.short	(.L_25 - .L_24)
.L_24:
        /*006c*/ 	.word	0x00000000
        /*0070*/ 	.short	0x0000
        /*0072*/ 	.short	0x0000
        /*0074*/ 	.byte	0x00, 0xf4, 0x21, 0x00


	//----- nvinfo : EIATTR_SPARSE_MMA_MASK
	.align		4
.L_25:
        /*0078*/ 	.byte	0x03, 0x50
        /*007a*/ 	.short	0x0000


	//----- nvinfo : EIATTR_MAXREG_COUNT
	.align		4
        /*007c*/ 	.byte	0x03, 0x1b
        /*007e*/ 	.short	0x00ff


	//----- nvinfo : EIATTR_EXIT_INSTR_OFFSETS
	.align		4
        /*0080*/ 	.byte	0x04, 0x1c
        /*0082*/ 	.short	(.L_27 - .L_26)


	//   ....[0]....
.L_26:
        /*0084*/ 	.word	0x000006c0


	//----- nvinfo : EIATTR_REQNTID
	.align		4
.L_27:
        /*0088*/ 	.byte	0x04, 0x10
        /*008a*/ 	.short	(.L_29 - .L_28)
.L_28:
        /*008c*/ 	.word	0x00000080
        /*0090*/ 	.word	0x00000001
        /*0094*/ 	.word	0x00000001


	//----- nvinfo : EIATTR_CBANK_PARAM_SIZE
	.align		4
.L_29:
        /*0098*/ 	.byte	0x03, 0x19
        /*009a*/ 	.short	0x0034


	//----- nvinfo : EIATTR_PARAM_CBANK
	.align		4
        /*009c*/ 	.byte	0x04, 0x0a
        /*009e*/ 	.short	(.L_31 - .L_30)
	.align		4
.L_30:
        /*00a0*/ 	.word	index@(.nv.constant0.triton_poi_fused__native_batch_norm_legit_no_training_relu_20)
        /*00a4*/ 	.short	0x0210
        /*00a6*/ 	.short	0x0034


	//----- nvinfo : EIATTR_SW_WAR
	.align		4
.L_31:
        /*00a8*/ 	.byte	0x04, 0x36
        /*00aa*/ 	.short	(.L_33 - .L_32)
.L_32:
        /*00ac*/ 	.word	0x00000008
.L_33:


//--------------------- .nv.callgraph             --------------------------
	.section	.nv.callgraph,"",@"SHT_CUDA_CALLGRAPH"
	.align	4
	.sectionentsize	8
	.align		4
        /*0000*/ 	.word	0x00000000
	.align		4
        /*0004*/ 	.word	0xffffffff
	.align		4
        /*0008*/ 	.word	0x00000000
	.align		4
        /*000c*/ 	.word	0xfffffffe
	.align		4
        /*0010*/ 	.word	0x00000000
	.align		4
        /*0014*/ 	.word	0xfffffffd
	.align		4
        /*0018*/ 	.word	0x00000000
	.align		4
        /*001c*/ 	.word	0xfffffffc


//--------------------- .nv.constant4             --------------------------
	.section	.nv.constant4,"a",@progbits
	.align	8
	.align		8
.nv.constant4:
        /*0000*/ 	.dword	_$_str
	.align		8
        /*0008*/ 	.dword	_$_str_$_2


//--------------------- .text.triton_poi_fused__native_batch_norm_legit_no_training_relu_20 --------------------------
	.section	.text.triton_poi_fused__native_batch_norm_legit_no_training_relu_20,"ax",@progbits
	.align	128
        .global         triton_poi_fused__native_batch_norm_legit_no_training_relu_20
        .type           triton_poi_fused__native_batch_norm_legit_no_training_relu_20,@function
        .size           triton_poi_fused__native_batch_norm_legit_no_training_relu_20,(.L_x_1 - triton_poi_fused__native_batch_norm_legit_no_training_relu_20)
        .other          triton_poi_fused__native_batch_norm_legit_no_training_relu_20,@"STO_CUDA_ENTRY STV_DEFAULT"
triton_poi_fused__native_batch_norm_legit_no_training_relu_20:
.text.triton_poi_fused__native_batch_norm_legit_no_training_relu_20:
[----:B------:R-:W-:Y:S01]  /*0000*/  LDC R1, c[0x0][0x28] ;  /* 0x00000a00ff017b82 */ /* 0x000fe20000000800 */
[----:B------:R-:W1:Y:S01]  /*0010*/  S2R R0, SR_TID.X ;  /* 0x0000000000007919 */ /* 0x000e620000002100 */
[----:B------:R-:W-:-:S06]  /*0020*/  ULDC.64 UR4, c[0x0][0x208] ;  /* 0x0000820000047ab9 */ /* 0x000fcc0000000a00 */
[----:B------:R-:W2:Y:S01]  /*0030*/  LDC.64 R16, c[0x0][0x218] ;  /* 0x00008600ff107b82 */ /* 0x000ea20000000a00 */
[----:B------:R-:W3:Y:S07]  /*0040*/  S2R R3, SR_CTAID.X ;  /* 0x0000000000037919 */ /* 0x000eee0000002500 */
[----:B------:R-:W4:Y:S08]  /*0050*/  LDC.64 R14, c[0x0][0x210] ;  /* 0x00008400ff0e7b82 */ /* 0x000f300000000a00 */
[----:B------:R-:W5:Y:S01]  /*0060*/  LDC.64 R12, c[0x0][0x230] ;  /* 0x00008c00ff0c7b82 */ /* 0x000f620000000a00 */
[----:B-1----:R-:W-:-:S02]  /*0070*/  SHF.L.U32 R0, R0, 0x2, RZ ;  /* 0x0000000200007819 */ /* 0x002fc400000006ff */
[----:B---3--:R-:W-:Y:S02]  /*0080*/  SHF.R.S32.HI R5, RZ, 0x15, R3 ;  /* 0x00000015ff057819 */ /* 0x008fe40000011403 */
[----:B------:R-:W-:Y:S02]  /*0090*/  LOP3.LUT R0, R0, 0x1fc, RZ, 0xc0, !PT ;  /* 0x000001fc00007812 */ /* 0x000fe400078ec0ff */
[----:B------:R-:W-:Y:S02]  /*00a0*/  SGXT R5, R5, 0x1 ;  /* 0x000000010505781a */ /* 0x000fe40000000200 */
[----:B------:R-:W-:Y:S02]  /*00b0*/  LEA R18, R3, R0, 0xa ;  /* 0x0000000003127211 */ /* 0x000fe400078e50ff */
[----:B------:R-:W1:Y:S02]  /*00c0*/  LDC.64 R2, c[0x0][0x220] ;  /* 0x00008800ff027b82 */ /* 0x000e640000000a00 */
[----:B------:R-:W-:-:S04]  /*00d0*/  LEA.HI R5, R5, R18, RZ, 0x8 ;  /* 0x0000001205057211 */ /* 0x000fc800078f40ff */
[----:B------:R-:W-:Y:S02]  /*00e0*/  SHF.R.S32.HI R23, RZ, 0x8, R5 ;  /* 0x00000008ff177819 */ /* 0x000fe40000011405 */
[----:B------:R-:W-:Y:S02]  /*00f0*/  IADD3 R5, R5, 0x200, RZ ;  /* 0x0000020005057810 */ /* 0x000fe40007ffe0ff */
[----:B------:R-:W-:Y:S02]  /*0100*/  LEA.HI R0, R23, R23, RZ, 0x7 ;  /* 0x0000001717007211 */ /* 0x000fe400078f38ff */
[----:B------:R-:W-:Y:S02]  /*0110*/  SHF.R.S32.HI R5, RZ, 0x8, R5 ;  /* 0x00000008ff057819 */ /* 0x000fe40000011405 */
[----:B------:R-:W-:Y:S02]  /*0120*/  LOP3.LUT R0, R0, 0xffffff80, RZ, 0xc0, !PT ;  /* 0xffffff8000007812 */ /* 0x000fe400078ec0ff */
[----:B------:R-:W-:-:S02]  /*0130*/  LEA.HI R4, R5, R5, RZ, 0x7 ;  /* 0x0000000505047211 */ /* 0x000fc400078f38ff */
[----:B------:R-:W-:Y:S02]  /*0140*/  IADD3 R23, R23, -R0, RZ ;  /* 0x8000000017177210 */ /* 0x000fe40007ffe0ff */
[----:B------:R-:W-:-:S04]  /*0150*/  LOP3.LUT R4, R4, 0xffffff80, RZ, 0xc0, !PT ;  /* 0xffffff8004047812 */ /* 0x000fc800078ec0ff */
[----:B------:R-:W-:Y:S01]  /*0160*/  IADD3 R19, R5, -R4, RZ ;  /* 0x8000000405137210 */ /* 0x000fe20007ffe0ff */
[----:B-1----:R-:W-:-:S04]  /*0170*/  IMAD.WIDE R8, R23, 0x4, R2 ;  /* 0x0000000417087825 */ /* 0x002fc800078e0202 */
[----:B------:R-:W-:Y:S01]  /*0180*/  IMAD.WIDE R10, R19, 0x4, R2 ;  /* 0x00000004130a7825 */ /* 0x000fe200078e0202 */
[----:B------:R-:W3:Y:S01]  /*0190*/  LDG.E.EL R20, desc[UR4][R8.64] ;  /* 0x0000000408147981 */ /* 0x000ee2000c2e1900 */
[----:B------:R-:W1:Y:S03]  /*01a0*/  LDC.64 R2, c[0x0][0x228] ;  /* 0x00008a00ff027b82 */ /* 0x000e660000000a00 */
[----:B------:R-:W3:Y:S01]  /*01b0*/  LDG.E.EL R21, desc[UR4][R10.64] ;  /* 0x000000040a157981 */ /* 0x000ee2000c2e1900 */
[----:B--2---:R-:W-:-:S04]  /*01c0*/  IMAD.WIDE R26, R23, 0x4, R16 ;  /* 0x00000004171a7825 */ /* 0x004fc800078e0210 */
[----:B----4-:R-:W-:Y:S01]  /*01d0*/  IMAD.WIDE R14, R18, 0x4, R14 ;  /* 0x00000004120e7825 */ /* 0x010fe200078e020e */
[----:B------:R-:W2:Y:S04]  /*01e0*/  LDG.E.EL R0, desc[UR4][R26.64] ;  /* 0x000000041a007981 */ /* 0x000ea8000c2e1900 */
[----:B------:R-:W2:Y:S01]  /*01f0*/  LDG.E.128 R4, desc[UR4][R14.64] ;  /* 0x000000040e047981 */ /* 0x000ea2000c1e1d00 */
[----:B------:R-:W-:-:S03]  /*0200*/  IMAD.WIDE R16, R19, 0x4, R16 ;  /* 0x0000000413107825 */ /* 0x000fc600078e0210 */
[----:B------:R-:W4:Y:S04]  /*0210*/  LDG.E.128 R8, desc[UR4][R14.64+0x800] ;  /* 0x000800040e087981 */ /* 0x000f28000c1e1d00 */
[----:B------:R-:W4:Y:S01]  /*0220*/  LDG.E.EL R16, desc[UR4][R16.64] ;  /* 0x0000000410107981 */ /* 0x000f22000c2e1900 */
[----:B01----:R-:W-:-:S04]  /*0230*/  IMAD.WIDE R24, R23, 0x4, R2 ;  /* 0x0000000417187825 */ /* 0x003fc800078e0202 */
[----:B-----5:R-:W-:Y:S02]  /*0240*/  IMAD.WIDE R22, R23, 0x4, R12 ;  /* 0x0000000417167825 */ /* 0x020fe400078e020c */
[----:B------:R-:W5:Y:S04]  /*0250*/  LDG.E.EL R24, desc[UR4][R24.64] ;  /* 0x0000000418187981 */ /* 0x000f68000c2e1900 */
[----:B------:R-:W5:Y:S01]  /*0260*/  LDG.E.EL R23, desc[UR4][R22.64] ;  /* 0x0000000416177981 */ /* 0x000f62000c2e1900 */
[----:B------:R-:W-:-:S04]  /*0270*/  IMAD.WIDE R2, R19, 0x4, R2 ;  /* 0x0000000413027825 */ /* 0x000fc800078e0202 */
[----:B------:R-:W-:Y:S02]  /*0280*/  IMAD.WIDE R28, R19, 0x4, R12 ;  /* 0x00000004131c7825 */ /* 0x000fe400078e020c */
[----:B------:R0:W4:Y:S04]  /*0290*/  LDG.E.EL R12, desc[UR4][R2.64] ;  /* 0x00000004020c7981 */ /* 0x000128000c2e1900 */
[----:B------:R-:W4:Y:S01]  /*02a0*/  LDG.E.EL R13, desc[UR4][R28.64] ;  /* 0x000000041c0d7981 */ /* 0x000f22000c2e1900 */
[----:B0-----:R-:W-:Y:S01]  /*02b0*/  HFMA2.MMA R3, -RZ, RZ, 1.625, 0 ;  /* 0x3e800000ff037435 */ /* 0x001fe200000001ff */
[----:B---3--:R-:W-:-:S04]  /*02c0*/  FADD R20, R20, 9.9999997473787516356e-06 ;  /* 0x3727c5ac14147421 */ /* 0x008fc80000000000 */
[----:B------:R-:W0:Y:S01]  /*02d0*/  MUFU.SQRT R19, R20 ;  /* 0x0000001400137308 */ /* 0x000e220000002000 */
[----:B------:R-:W-:-:S07]  /*02e0*/  FADD R21, R21, 9.9999997473787516356e-06 ;  /* 0x3727c5ac15157421 */ /* 0x000fce0000000000 */
[----:B------:R-:W1:Y:S01]  /*02f0*/  MUFU.SQRT R25, R21 ;  /* 0x0000001500197308 */ /* 0x000e620000002000 */
[C---:B0-----:R-:W-:Y:S02]  /*0300*/  FSETP.GT.AND P0, PT, R19.reuse, 8.50705917302346158658e+37, PT ;  /* 0x7e8000001300780b */ /* 0x041fe40003f04000 */
[----:B------:R-:W-:Y:S02]  /*0310*/  FSETP.GEU.AND P2, PT, R19, 1.175494350822287508e-38, PT ;  /* 0x008000001300780b */ /* 0x000fe40003f4e000 */
[C---:B-1----:R-:W-:Y:S02]  /*0320*/  FSETP.GT.AND P1, PT, R25.reuse, 8.50705917302346158658e+37, PT ;  /* 0x7e8000001900780b */ /* 0x042fe40003f24000 */
[----:B------:R-:W-:-:S07]  /*0330*/  FSETP.GEU.AND P3, PT, R25, 1.175494350822287508e-38, PT ;  /* 0x008000001900780b */ /* 0x000fce0003f6e000 */
[----:B------:R-:W-:-:S04]  /*0340*/  @P0 FMUL R19, R19, 0.25 ;  /* 0x3e80000013130820 */ /* 0x000fc80000400000 */
[----:B------:R-:W-:Y:S01]  /*0350*/  @!P2 FMUL R19, R19, 16777216 ;  /* 0x4b8000001313a820 */ /* 0x000fe20000400000 */
[----:B------:R-:W-:-:S05]  /*0360*/  @P1 FMUL R25, R25, 0.25 ;  /* 0x3e80000019191820 */ /* 0x000fca0000400000 */
[----:B------:R-:W0:Y:S01]  /*0370*/  MUFU.RCP R19, R19 ;  /* 0x0000001300137308 */ /* 0x000e220000001000 */
[----:B------:R-:W-:Y:S01]  /*0380*/  @!P3 FMUL R25, R25, 16777216 ;  /* 0x4b8000001919b820 */ /* 0x000fe20000400000 */
[----:B------:R-:W-:-:S06]  /*0390*/  FSEL R2, R3, 1, P0 ;  /* 0x3f80000003027808 */ /* 0x000fcc0000000000 */
[----:B------:R-:W1:Y:S01]  /*03a0*/  MUFU.RCP R14, R25 ;  /* 0x00000019000e7308 */ /* 0x000e620000001000 */
[----:B------:R-:W-:Y:S01]  /*03b0*/  FSEL R3, R3, 1, P1 ;  /* 0x3f80000003037808 */ /* 0x000fe20000800000 */
[----:B------:R-:W-:Y:S01]  /*03c0*/  @!P2 FMUL R2, R2, 16777216 ;  /* 0x4b8000000202a820 */ /* 0x000fe20000400000 */
[----:B--2---:R-:W-:-:S03]  /*03d0*/  FADD R4, R4, -R0 ;  /* 0x8000000004047221 */ /* 0x004fc60000000000 */
[----:B------:R-:W-:Y:S01]  /*03e0*/  @!P3 FMUL R3, R3, 16777216 ;  /* 0x4b8000000303b820 */ /* 0x000fe20000400000 */
[----:B0-----:R-:W-:Y:S01]  /*03f0*/  FMUL R15, R19, R2 ;  /* 0x00000002130f7220 */ /* 0x001fe20000400000 */
[--C-:B------:R-:W-:Y:S01]  /*0400*/  FADD R20, R5, -R0.reuse ;  /* 0x8000000005147221 */ /* 0x100fe20000000000 */
[--C-:B------:R-:W-:Y:S01]  /*0410*/  FADD R6, R6, -R0.reuse ;  /* 0x8000000006067221 */ /* 0x100fe20000000000 */
[----:B------:R-:W-:Y:S01]  /*0420*/  FADD R0, R7, -R0 ;  /* 0x8000000007007221 */ /* 0x000fe20000000000 */
[C---:B------:R-:W-:Y:S01]  /*0430*/  FMUL R5, R15.reuse, R4 ;  /* 0x000000040f057220 */ /* 0x040fe20000400000 */
[C---:B------:R-:W-:Y:S01]  /*0440*/  FMUL R4, R15.reuse, R20 ;  /* 0x000000140f047220 */ /* 0x040fe20000400000 */
[----:B-1----:R-:W-:Y:S02]  /*0450*/  FMUL R14, R14, R3 ;  /* 0x000000030e0e7220 */ /* 0x002fe40000400000 */
[----:B------:R-:W0:Y:S01]  /*0460*/  LDC.64 R2, c[0x0][0x238] ;  /* 0x00008e00ff027b82 */ /* 0x000e220000000a00 */
[C---:B------:R-:W-:Y:S01]  /*0470*/  FMUL R20, R15.reuse, R6 ;  /* 0x000000060f147220 */ /* 0x040fe20000400000 */
[----:B------:R-:W-:Y:S01]  /*0480*/  FMUL R6, R15, R0 ;  /* 0x000000000f067220 */ /* 0x000fe20000400000 */
[--C-:B----4-:R-:W-:Y:S01]  /*0490*/  FADD R7, R8, -R16.reuse ;  /* 0x8000001008077221 */ /* 0x110fe20000000000 */
[--C-:B------:R-:W-:Y:S01]  /*04a0*/  FADD R9, R9, -R16.reuse ;  /* 0x8000001009097221 */ /* 0x100fe20000000000 */
[--C-:B------:R-:W-:Y:S01]  /*04b0*/  FADD R15, R10, -R16.reuse ;  /* 0x800000100a0f7221 */ /* 0x100fe20000000000 */
[C-C-:B-----5:R-:W-:Y:S01]  /*04c0*/  FFMA R0, R24.reuse, R5, R23.reuse ;  /* 0x0000000518007223 */ /* 0x160fe20000000017 */
[----:B------:R-:W-:Y:S01]  /*04d0*/  FADD R11, R11, -R16 ;  /* 0x800000100b0b7221 */ /* 0x000fe20000000000 */
[C-C-:B------:R-:W-:Y:S01]  /*04e0*/  FFMA R4, R24.reuse, R4, R23.reuse ;  /* 0x0000000418047223 */ /* 0x140fe20000000017 */
[C-C-:B------:R-:W-:Y:S01]  /*04f0*/  FFMA R5, R24.reuse, R20, R23.reuse ;  /* 0x0000001418057223 */ /* 0x140fe20000000017 */
[----:B------:R-:W-:Y:S01]  /*0500*/  FFMA R23, R24, R6, R23 ;  /* 0x0000000618177223 */ /* 0x000fe20000000017 */
[C---:B------:R-:W-:Y:S01]  /*0510*/  FMUL R7, R14.reuse, R7 ;  /* 0x000000070e077220 */ /* 0x040fe20000400000 */
[C---:B------:R-:W-:Y:S01]  /*0520*/  FMUL R8, R14.reuse, R9 ;  /* 0x000000090e087220 */ /* 0x040fe20000400000 */
[C---:B------:R-:W-:Y:S01]  /*0530*/  FMUL R6, R14.reuse, R15 ;  /* 0x0000000f0e067220 */ /* 0x040fe20000400000 */
[----:B------:R-:W-:Y:S01]  /*0540*/  FMUL R14, R14, R11 ;  /* 0x0000000b0e0e7220 */ /* 0x000fe20000400000 */
[C-C-:B------:R-:W-:Y:S01]  /*0550*/  FFMA R9, R12.reuse, R7, R13.reuse ;  /* 0x000000070c097223 */ /* 0x140fe2000000000d */
[C-C-:B------:R-:W-:Y:S01]  /*0560*/  FFMA R8, R12.reuse, R8, R13.reuse ;  /* 0x000000080c087223 */ /* 0x140fe2000000000d */
[C-C-:B------:R-:W-:Y:S01]  /*0570*/  FFMA R10, R12.reuse, R6, R13.reuse ;  /* 0x000000060c0a7223 */ /* 0x140fe2000000000d */
[----:B------:R-:W-:Y:S01]  /*0580*/  FFMA R14, R12, R14, R13 ;  /* 0x0000000e0c0e7223 */ /* 0x000fe2000000000d */
[----:B------:R-:W-:-:S02]  /*0590*/  FSETP.GEU.AND P6, PT, R23, RZ, PT ;  /* 0x000000ff1700720b */ /* 0x000fc40003fce000 */
[----:B------:R-:W-:Y:S02]  /*05a0*/  FSETP.GEU.AND P0, PT, R5, RZ, PT ;  /* 0x000000ff0500720b */ /* 0x000fe40003f0e000 */
[----:B------:R-:W-:Y:S02]  /*05b0*/  FSETP.GEU.AND P1, PT, R4, RZ, PT ;  /* 0x000000ff0400720b */ /* 0x000fe40003f2e000 */
[----:B------:R-:W-:Y:S02]  /*05c0*/  FSETP.GEU.AND P3, PT, R14, RZ, PT ;  /* 0x000000ff0e00720b */ /* 0x000fe40003f6e000 */
[----:B------:R-:W-:Y:S02]  /*05d0*/  SEL R7, R23, RZ, P6 ;  /* 0x000000ff17077207 */ /* 0x000fe40003000000 */
[----:B------:R-:W-:Y:S02]  /*05e0*/  FSETP.GEU.AND P2, PT, R0, RZ, PT ;  /* 0x000000ff0000720b */ /* 0x000fe40003f4e000 */
[----:B------:R-:W-:-:S02]  /*05f0*/  FSETP.GEU.AND P4, PT, R10, RZ, PT ;  /* 0x000000ff0a00720b */ /* 0x000fc40003f8e000 */
[----:B------:R-:W-:Y:S02]  /*0600*/  FSETP.GEU.AND P5, PT, R9, RZ, PT ;  /* 0x000000ff0900720b */ /* 0x000fe40003fae000 */
[----:B------:R-:W-:Y:S02]  /*0610*/  FSETP.GEU.AND P6, PT, R8, RZ, PT ;  /* 0x000000ff0800720b */ /* 0x000fe40003fce000 */
[----:B------:R-:W-:Y:S01]  /*0620*/  SEL R6, R5, RZ, P0 ;  /* 0x000000ff05067207 */ /* 0x000fe20000000000 */
[----:B0-----:R-:W-:Y:S01]  /*0630*/  IMAD.WIDE R2, R18, 0x4, R2 ;  /* 0x0000000412027825 */ /* 0x001fe200078e0202 */
[----:B------:R-:W-:Y:S02]  /*0640*/  SEL R5, R4, RZ, P1 ;  /* 0x000000ff04057207 */ /* 0x000fe40000800000 */
[----:B------:R-:W-:Y:S02]  /*0650*/  SEL R15, R14, RZ, P3 ;  /* 0x000000ff0e0f7207 */ /* 0x000fe40001800000 */
[----:B------:R-:W-:-:S02]  /*0660*/  SEL R4, R0, RZ, P2 ;  /* 0x000000ff00047207 */ /* 0x000fc40001000000 */
[----:B------:R-:W-:Y:S02]  /*0670*/  SEL R14, R10, RZ, P4 ;  /* 0x000000ff0a0e7207 */ /* 0x000fe40002000000 */
[----:B------:R-:W-:Y:S02]  /*0680*/  SEL R12, R9, RZ, P5 ;  /* 0x000000ff090c7207 */ /* 0x000fe40002800000 */
[----:B------:R-:W-:Y:S01]  /*0690*/  SEL R13, R8, RZ, P6 ;  /* 0x000000ff080d7207 */ /* 0x000fe20003000000 */
[----:B------:R-:W-:Y:S04]  /*06a0*/  STG.E.128 desc[UR4][R2.64], R4 ;  /* 0x0000000402007986 */ /* 0x000fe8000c101d04 */
[----:B------:R-:W-:Y:S01]  /*06b0*/  STG.E.128 desc[UR4][R2.64+0x800], R12 ;  /* 0x0008000c02007986 */ /* 0x000fe2000c101d04 */
[----:B------:R-:W-:Y:S05]  /*06c0*/  EXIT ;  /* 0x000000000000794d */ /* 0x000fea0003800000 */
.L_x_0:
[----:B------:R-:W-:-:S00]  /*06d0*/  BRA `(.L_x_0) ;  /* 0xfffffffc00fc7947 */ /* 0x000fc0000383ffff */
[----:B------:R-:W-:-:S00]  /*06e0*/  NOP ;  /* 0x0000000000007918 */ /* 0x000fc00000000000 */
        /* <DEDUP_REMOVED lines=9> */
.L_x_1:


//--------------------- .nv.global.init           --------------------------
	.section	.nv.global.init,"aw",@progbits
.nv.global.init:
	.type		_$_str,@object
	.size		_$_str,(_$_str_$_2 - _$_str)
_$_str:
        /*0000*/ 	.byte	0x5f, 0x5f, 0x43, 0x55, 0x44, 0x41, 0x5f, 0x46, 0x54, 0x5a, 0x00
	.type		_$_str_$_2,@object
	.size		_$_str_$_2,(.L_1 - _$_str_$_2)
_$_str_$_2:
        /*000b*/ 	.byte	0x5f, 0x5f, 0x43, 0x55, 0x44, 0x41, 0x5f, 0x50, 0x52, 0x45, 0x43, 0x5f, 0x53, 0x51, 0x52, 0x54
        /*001b*/ 	.byte	0x00
.L_1:


//--------------------- .nv.constant0.triton_poi_fused__native_batch_norm_legit_no_training_relu_20 --------------------------
	.section	.nv.constant0.triton_poi_fused__native_batch_norm_legit_no_training_relu_20,"a",@progbits
	.sectionflags	@""
	.align	4
.nv.constant0.triton_poi_fused__native_batch_norm_legit_no_training_relu_20:
	.zero		580
